	.headerflags	@"EF_CUDA_TEXMODE_UNIFIED EF_CUDA_64BIT_ADDRESS EF_CUDA_ACCELERATORS EF_CUDA_SM90 EF_CUDA_VIRTUAL_SM(EF_CUDA_SM90)"
	.elftype	@"ET_EXEC"


//--------------------- .nv.info                  --------------------------
	.section	.nv.info,"",@"SHT_CUDA_INFO"
	.align	4


	//----- nvinfo : EIATTR_REGCOUNT
	.align		4
        /*0000*/ 	.byte	0x04, 0x2f
        /*0002*/ 	.short	(.L_1 - .L_0)
	.align		4
.L_0:
        /*0004*/ 	.word	index@(triton_per_fused_add_convolution_div_mul_sigmoid_sum_2)
        /*0008*/ 	.word	0x00000018


	//----- nvinfo : EIATTR_MIN_STACK_SIZE
	.align		4
.L_1:
        /*000c*/ 	.byte	0x04, 0x12
        /*000e*/ 	.short	(.L_3 - .L_2)
	.align		4
.L_2:
        /*0010*/ 	.word	index@(triton_per_fused_add_convolution_div_mul_sigmoid_sum_2)
        /*0014*/ 	.word	0x00000000


	//----- nvinfo : EIATTR_FRAME_SIZE
	.align		4
.L_3:
        /*0018*/ 	.byte	0x04, 0x11
        /*001a*/ 	.short	(.L_5 - .L_4)
	.align		4
.L_4:
        /*001c*/ 	.word	index@(triton_per_fused_add_convolution_div_mul_sigmoid_sum_2)
        /*0020*/ 	.word	0x00000000


	//----- nvinfo : EIATTR_MIN_STACK_SIZE
	.align		4
.L_5:
        /*0024*/ 	.byte	0x04, 0x12
        /*0026*/ 	.short	(.L_7 - .L_6)
	.align		4
.L_6:
        /*0028*/ 	.word	index@(triton_per_fused_add_convolution_div_mul_sigmoid_sum_2)
        /*002c*/ 	.word	0x00000000
.L_7:


//--------------------- .nv.info.triton_per_fused_add_convolution_div_mul_sigmoid_sum_2 --------------------------
	.section	.nv.info.triton_per_fused_add_convolution_div_mul_sigmoid_sum_2,"",@"SHT_CUDA_INFO"
	.sectionflags	@""
	.align	4


	//----- nvinfo : EIATTR_CUDA_API_VERSION
	.align		4
        /*0000*/ 	.byte	0x04, 0x37
        /*0002*/ 	.short	(.L_9 - .L_8)
.L_8:
        /*0004*/ 	.word	0x0000007c


	//----- nvinfo : EIATTR_KPARAM_INFO
	.align		4
.L_9:
        /*0008*/ 	.byte	0x04, 0x17
        /*000a*/ 	.short	(.L_11 - .L_10)
.L_10:
        /*000c*/ 	.word	0x00000000
        /*0010*/ 	.short	0x0008
        /*0012*/ 	.short	0x003c
        /*0014*/ 	.byte	0x00, 0xf0, 0x11, 0x00


	//----- nvinfo : EIATTR_KPARAM_INFO
	.align		4
.L_11:
        /*0018*/ 	.byte	0x04, 0x17
        /*001a*/ 	.short	(.L_13 - .L_12)
.L_12:
        /*001c*/ 	.word	0x00000000
        /*0020*/ 	.short	0x0007
        /*0022*/ 	.short	0x0038
        /*0024*/ 	.byte	0x00, 0xf0, 0x11, 0x00


	//----- nvinfo : EIATTR_KPARAM_INFO
	.align		4
.L_13:
        /*0028*/ 	.byte	0x04, 0x17
        /*002a*/ 	.short	(.L_15 - .L_14)
.L_14:
        /*002c*/ 	.word	0x00000000
        /*0030*/ 	.short	0x0006
        /*0032*/ 	.short	0x0030
        /*0034*/ 	.byte	0x00, 0xf4, 0x21, 0x00


	//----- nvinfo : EIATTR_KPARAM_INFO
	.align		4
.L_15:
        /*0038*/ 	.byte	0x04, 0x17
        /*003a*/ 	.short	(.L_17 - .L_16)
.L_16:
        /*003c*/ 	.word	0x00000000
        /*0040*/ 	.short	0x0005
        /*0042*/ 	.short	0x0028
        /*0044*/ 	.byte	0x00, 0xf4, 0x21, 0x00


	//----- nvinfo : EIATTR_KPARAM_INFO
	.align		4
.L_17:
        /*0048*/ 	.byte	0x04, 0x17
        /*004a*/ 	.short	(.L_19 - .L_18)
.L_18:
        /*004c*/ 	.word	0x00000000
        /*0050*/ 	.short	0x0004
        /*0052*/ 	.short	0x0020
        /*0054*/ 	.byte	0x00, 0xf4, 0x21, 0x00


	//----- nvinfo : EIATTR_KPARAM_INFO
	.align		4
.L_19:
        /*0058*/ 	.byte	0x04, 0x17
        /*005a*/ 	.short	(.L_21 - .L_20)
.L_20:
        /*005c*/ 	.word	0x00000000
        /*0060*/ 	.short	0x0003
        /*0062*/ 	.short	0x0018
        /*0064*/ 	.byte	0x00, 0xf4, 0x21, 0x00


	//----- nvinfo : EIATTR_KPARAM_INFO
	.align		4
.L_21:
        /*0068*/ 	.byte	0x04, 0x17
        /*006a*/ 	.short	(.L_23 - .L_22)
.L_22:
        /*006c*/ 	.word	0x00000000
        /*0070*/ 	.short	0x0002
        /*0072*/ 	.short	0x0010
        /*0074*/ 	.byte	0x00, 0xf4, 0x21, 0x00


	//----- nvinfo : EIATTR_KPARAM_INFO
	.align		4
.L_23:
        /*0078*/ 	.byte	0x04, 0x17
        /*007a*/ 	.short	(.L_25 - .L_24)
.L_24:
        /*007c*/ 	.word	0x00000000
        /*0080*/ 	.short	0x0001
        /*0082*/ 	.short	0x0008
        /*0084*/ 	.byte	0x00, 0xf4, 0x21, 0x00


	//----- nvinfo : EIATTR_KPARAM_INFO
	.align		4
.L_25:
        /*0088*/ 	.byte	0x04, 0x17
        /*008a*/ 	.short	(.L_27 - .L_26)
.L_26:
        /*008c*/ 	.word	0x00000000
        /*0090*/ 	.short	0x0000
        /*0092*/ 	.short	0x0000
        /*0094*/ 	.byte	0x00, 0xf4, 0x21, 0x00


	//----- nvinfo : EIATTR_SPARSE_MMA_MASK
	.align		4
.L_27:
        /*0098*/ 	.byte	0x03, 0x50
        /*009a*/ 	.short	0x0000


	//----- nvinfo : EIATTR_MAXREG_COUNT
	.align		4
        /*009c*/ 	.byte	0x03, 0x1b
        /*009e*/ 	.short	0x00ff


	//----- nvinfo : EIATTR_COOP_GROUP_MASK_REGIDS
	.align		4
        /*00a0*/ 	.byte	0x04, 0x29
        /*00a2*/ 	.short	(.L_29 - .L_28)


	//   ....[0]....
.L_28:
        /*00a4*/ 	.word	0xffffffff


	//   ....[1]....
        /*00a8*/ 	.word	0xffffffff


	//   ....[2]....
        /*00ac*/ 	.word	0xffffffff


	//   ....[3]....
        /*00b0*/ 	.word	0xffffffff


	//   ....[4]....
        /*00b4*/ 	.word	0xffffffff


	//   ....[5]....
        /*00b8*/ 	.word	0xffffffff


	//   ....[6]....
        /*00bc*/ 	.word	0xffffffff


	//   ....[7]....
        /*00c0*/ 	.word	0xffffffff


	//----- nvinfo : EIATTR_COOP_GROUP_INSTR_OFFSETS
	.align		4
.L_29:
        /*00c4*/ 	.byte	0x04, 0x28
        /*00c6*/ 	.short	(.L_31 - .L_30)


	//   ....[0]....
.L_30:
        /*00c8*/ 	.word	0x00000300


	//   ....[1]....
        /*00cc*/ 	.word	0x00000340


	//   ....[2]....
        /*00d0*/ 	.word	0x00000360


	//   ....[3]....
        /*00d4*/ 	.word	0x00000380


	//   ....[4]....
        /*00d8*/ 	.word	0x000003a0


	//   ....[5]....
        /*00dc*/ 	.word	0x000003c0


	//   ....[6]....
        /*00e0*/ 	.word	0x000003e0


	//   ....[7]....
        /*00e4*/ 	.word	0x00000420


	//----- nvinfo : EIATTR_EXIT_INSTR_OFFSETS
	.align		4
.L_31:
        /*00e8*/ 	.byte	0x04, 0x1c
        /*00ea*/ 	.short	(.L_33 - .L_32)


	//   ....[0]....
.L_32:
        /*00ec*/ 	.word	0x00000640


	//   ....[1]....
        /*00f0*/ 	.word	0x00000660


	//----- nvinfo : EIATTR_REQNTID
	.align		4
.L_33:
        /*00f4*/ 	.byte	0x04, 0x10
        /*00f6*/ 	.short	(.L_35 - .L_34)
.L_34:
        /*00f8*/ 	.word	0x00000040
        /*00fc*/ 	.word	0x00000001
        /*0100*/ 	.word	0x00000001


	//----- nvinfo : EIATTR_CBANK_PARAM_SIZE
	.align		4
.L_35:
        /*0104*/ 	.byte	0x03, 0x19
        /*0106*/ 	.short	0x0040


	//----- nvinfo : EIATTR_PARAM_CBANK
	.align		4
        /*0108*/ 	.byte	0x04, 0x0a
        /*010a*/ 	.short	(.L_37 - .L_36)
	.align		4
.L_36:
        /*010c*/ 	.word	index@(.nv.constant0.triton_per_fused_add_convolution_div_mul_sigmoid_sum_2)
        /*0110*/ 	.short	0x0210
        /*0112*/ 	.short	0x0040


	//----- nvinfo : EIATTR_SW_WAR
	.align		4
.L_37:
        /*0114*/ 	.byte	0x04, 0x36
        /*0116*/ 	.short	(.L_39 - .L_38)
.L_38:
        /*0118*/ 	.word	0x00000008
.L_39:


//--------------------- .nv.callgraph             --------------------------
	.section	.nv.callgraph,"",@"SHT_CUDA_CALLGRAPH"
	.align	4
	.sectionentsize	8
	.align		4
        /*0000*/ 	.word	0x00000000
	.align		4
        /*0004*/ 	.word	0xffffffff
	.align		4
        /*0008*/ 	.word	0x00000000
	.align		4
        /*000c*/ 	.word	0xfffffffe
	.align		4
        /*0010*/ 	.word	0x00000000
	.align		4
        /*0014*/ 	.word	0xfffffffd
	.align		4
        /*0018*/ 	.word	0x00000000
	.align		4
        /*001c*/ 	.word	0xfffffffc


//--------------------- .text.triton_per_fused_add_convolution_div_mul_sigmoid_sum_2 --------------------------
	.section	.text.triton_per_fused_add_convolution_div_mul_sigmoid_sum_2,"ax",@progbits
	.sectionflags	@"SHF_BARRIERS=1"
	.align	128
        .global         triton_per_fused_add_convolution_div_mul_sigmoid_sum_2
        .type           triton_per_fused_add_convolution_div_mul_sigmoid_sum_2,@function
        .size           triton_per_fused_add_convolution_div_mul_sigmoid_sum_2,(.L_x_1 - triton_per_fused_add_convolution_div_mul_sigmoid_sum_2)
        .other          triton_per_fused_add_convolution_div_mul_sigmoid_sum_2,@"STO_CUDA_ENTRY STV_DEFAULT"
triton_per_fused_add_convolution_div_mul_sigmoid_sum_2:
.text.triton_per_fused_add_convolution_div_mul_sigmoid_sum_2:
[----:B------:R-:W0:Y:S02]  /*0000*/  LDC R1, c[0x0][0x28] ;  /* 0x00000a00ff017b82 */ /* 0x000e240000000800 */
[----:B------:R-:W1:Y:S01]  /*0010*/  S2R R0, SR_CTAID.X ;  /* 0x0000000000007919 */ /* 0x000e620000002500 */
[----:B------:R-:W2:Y:S01]  /*0020*/  LDC.64 R4, c[0x0][0x210] ;  /* 0x00008400ff047b82 */ /* 0x000ea20000000a00 */
[----:B------:R-:W-:Y:S01]  /*0030*/  CS2R R16, SRZ ;  /* 0x0000000000107805 */ /* 0x000fe2000001ff00 */
[----:B------:R-:W-:Y:S01]  /*0040*/  ULDC.64 UR4, c[0x0][0x208] ;  /* 0x0000820000047ab9 */ /* 0x000fe20000000a00 */
[----:B------:R-:W3:Y:S05]  /*0050*/  S2R R18, SR_TID.X ;  /* 0x0000000000127919 */ /* 0x000eea0000002100 */
[----:B------:R-:W4:Y:S08]  /*0060*/  LDC.64 R6, c[0x0][0x228] ;  /* 0x00008a00ff067b82 */ /* 0x000f300000000a00 */
[----:B------:R-:W5:Y:S01]  /*0070*/  LDC.64 R14, c[0x0][0x230] ;  /* 0x00008c00ff0e7b82 */ /* 0x000f620000000a00 */
[----:B-1----:R-:W-:-:S02]  /*0080*/  SHF.R.S32.HI R9, RZ, 0x1f, R0 ;  /* 0x0000001fff097819 */ /* 0x002fc40000011400 */
[----:B------:R-:W-:Y:S02]  /*0090*/  ISETP.GE.AND P1, PT, R0, 0x10, PT ;  /* 0x000000100000780c */ /* 0x000fe40003f26270 */
[----:B---3--:R-:W-:Y:S02]  /*00a0*/  LOP3.LUT R3, R18, 0xf, RZ, 0xc0, !PT ;  /* 0x0000000f12037812 */ /* 0x008fe400078ec0ff */
[----:B------:R-:W-:Y:S02]  /*00b0*/  LEA.HI R9, R9, R0, RZ, 0x2 ;  /* 0x0000000009097211 */ /* 0x000fe400078f10ff */
[----:B------:R-:W-:Y:S02]  /*00c0*/  LEA R11, R0, R3, 0x4 ;  /* 0x00000003000b7211 */ /* 0x000fe400078e20ff */
[----:B------:R-:W-:Y:S01]  /*00d0*/  LOP3.LUT R9, R9, 0xfffffffc, RZ, 0xc0, !PT ;  /* 0xfffffffc09097812 */ /* 0x000fe200078ec0ff */
[----:B------:R-:W1:Y:S02]  /*00e0*/  LDC.64 R2, c[0x0][0x218] ;  /* 0x00008600ff027b82 */ /* 0x000e640000000a00 */
[----:B--2---:R-:W-:Y:S01]  /*00f0*/  IMAD.WIDE R4, R11, 0x4, R4 ;  /* 0x000000040b047825 */ /* 0x004fe200078e0204 */
[----:B------:R-:W-:-:S04]  /*0100*/  IADD3 R9, -R9, R0, RZ ;  /* 0x0000000009097210 */ /* 0x000fc80007ffe1ff */
[----:B------:R-:W2:Y:S01]  /*0110*/  @!P1 LDG.E R16, desc[UR4][R4.64] ;  /* 0x0000000404109981 */ /* 0x000ea2000c1e1900 */
[----:B----4-:R-:W-:-:S05]  /*0120*/  IMAD.WIDE R6, R9, 0x4, R6 ;  /* 0x0000000409067825 */ /* 0x010fca00078e0206 */
[----:B------:R-:W3:Y:S01]  /*0130*/  @!P1 LDG.E.EL R17, desc[UR4][R6.64] ;  /* 0x0000000406119981 */ /* 0x000ee2000c2e1900 */
[----:B------:R-:W-:Y:S01]  /*0140*/  CS2R R12, SRZ ;  /* 0x00000000000c7805 */ /* 0x000fe2000001ff00 */
[----:B-----5:R-:W-:-:S05]  /*0150*/  IMAD.WIDE R14, R9, 0x4, R14 ;  /* 0x00000004090e7825 */ /* 0x020fca00078e020e */
[----:B------:R-:W4:Y:S01]  /*0160*/  @!P1 LDG.E.EL R13, desc[UR4][R14.64] ;  /* 0x000000040e0d9981 */ /* 0x000f22000c2e1900 */
[----:B-1----:R-:W-:-:S05]  /*0170*/  IMAD.WIDE R2, R11, 0x4, R2 ;  /* 0x000000040b027825 */ /* 0x002fca00078e0202 */
[----:B------:R-:W5:Y:S01]  /*0180*/  @!P1 LDG.E R12, desc[UR4][R2.64] ;  /* 0x00000004020c9981 */ /* 0x000f62000c1e1900 */
[----:B------:R-:W-:Y:S02]  /*0190*/  CS2R R10, SRZ ;  /* 0x00000000000a7805 */ /* 0x000fe4000001ff00 */
[----:B------:R-:W-:-:S04]  /*01a0*/  CS2R R8, SRZ ;  /* 0x0000000000087805 */ /* 0x000fc8000001ff00 */
[----:B------:R-:W4:Y:S04]  /*01b0*/  @!P1 LDG.E R11, desc[UR4][R4.64] ;  /* 0x00000004040b9981 */ /* 0x000f28000c1e1900 */
[----:B------:R-:W4:Y:S04]  /*01c0*/  @!P1 LDG.E R9, desc[UR4][R2.64] ;  /* 0x0000000402099981 */ /* 0x000f28000c1e1900 */
[----:B------:R1:W4:Y:S04]  /*01d0*/  @!P1 LDG.E.EL R10, desc[UR4][R6.64] ;  /* 0x00000004060a9981 */ /* 0x000328000c2e1900 */
[----:B------:R2:W4:Y:S01]  /*01e0*/  @!P1 LDG.E.EL R8, desc[UR4][R14.64] ;  /* 0x000000040e089981 */ /* 0x000522000c2e1900 */
[----:B-1----:R-:W-:Y:S01]  /*01f0*/  HFMA2.MMA R7, -RZ, RZ, 1.625, 0 ;  /* 0x3e800000ff077435 */ /* 0x002fe200000001ff */
[----:B--2---:R-:W-:-:S05]  /*0200*/  SEL R16, R16, RZ, !P1 ;  /* 0x000000ff10107207 */ /* 0x004fca0004800000 */
[----:B---3--:R-:W-:-:S04]  /*0210*/  FADD R17, R16, R17 ;  /* 0x0000001110117221 */ /* 0x008fc80000000000 */
[----:B------:R-:W-:-:S04]  /*0220*/  FADD R17, RZ, -R17 ;  /* 0x80000011ff117221 */ /* 0x000fc80000000000 */
[----:B------:R-:W-:-:S05]  /*0230*/  FMUL R17, R17, 1.4426950216293334961 ;  /* 0x3fb8aa3b11117820 */ /* 0x000fca0000400000 */
[----:B------:R-:W-:-:S13]  /*0240*/  FSETP.GEU.AND P0, PT, R17, -126, PT ;  /* 0xc2fc00001100780b */ /* 0x000fda0003f0e000 */
[----:B------:R-:W-:-:S04]  /*0250*/  @!P0 FMUL R17, R17, 0.5 ;  /* 0x3f00000011118820 */ /* 0x000fc80000400000 */
[----:B------:R-:W1:Y:S02]  /*0260*/  MUFU.EX2 R16, R17 ;  /* 0x0000001100107308 */ /* 0x000e640000000800 */
[----:B-1----:R-:W-:-:S04]  /*0270*/  @!P0 FMUL R16, R16, R16 ;  /* 0x0000001010108220 */ /* 0x002fc80000400000 */
[----:B------:R-:W-:-:S05]  /*0280*/  FADD R16, R16, 1 ;  /* 0x3f80000010107421 */ /* 0x000fca0000000000 */
[----:B------:R-:W-:-:S13]  /*0290*/  FSETP.GT.AND P0, PT, R16, 8.50705917302346158658e+37, PT ;  /* 0x7e8000001000780b */ /* 0x000fda0003f04000 */
[----:B------:R-:W-:-:S06]  /*02a0*/  @P0 FMUL R16, R16, 0.25 ;  /* 0x3e80000010100820 */ /* 0x000fcc0000400000 */
[----:B------:R-:W1:Y:S01]  /*02b0*/  MUFU.RCP R16, R16 ;  /* 0x0000001000107308 */ /* 0x000e620000001000 */
[----:B------:R-:W-:Y:S02]  /*02c0*/  FSEL R7, R7, 1, P0 ;  /* 0x3f80000007077808 */ /* 0x000fe40000000000 */
[----:B-----5:R-:W-:-:S03]  /*02d0*/  SEL R12, R12, RZ, !P1 ;  /* 0x000000ff0c0c7207 */ /* 0x020fc60004800000 */
[----:B-1----:R-:W-:-:S05]  /*02e0*/  FMUL R6, R16, R7 ;  /* 0x0000000710067220 */ /* 0x002fca0000400000 */
[----:B------:R-:W-:-:S05]  /*02f0*/  FSEL R14, R6, RZ, !P1 ;  /* 0x000000ff060e7208 */ /* 0x000fca0004800000 */
[----:B------:R-:W1:Y:S01]  /*0300*/  SHFL.BFLY PT, R7, R14, 0x8, 0x1f ;  /* 0x0d001f000e077f89 */ /* 0x000e6200000e0000 */
[----:B----4-:R-:W-:-:S04]  /*0310*/  FADD R13, R12, R13 ;  /* 0x0000000d0c0d7221 */ /* 0x010fc80000000000 */
[----:B------:R-:W-:-:S05]  /*0320*/  FMUL R13, R13, R6 ;  /* 0x000000060d0d7220 */ /* 0x000fca0000400000 */
[----:B------:R-:W-:-:S05]  /*0330*/  FSEL R13, R13, RZ, !P1 ;  /* 0x000000ff0d0d7208 */ /* 0x000fca0004800000 */
[----:B------:R-:W2:Y:S01]  /*0340*/  SHFL.BFLY PT, R6, R13, 0x8, 0x1f ;  /* 0x0d001f000d067f89 */ /* 0x000ea200000e0000 */
[----:B-1----:R-:W-:-:S05]  /*0350*/  FADD R15, R14, R7 ;  /* 0x000000070e0f7221 */ /* 0x002fca0000000000 */
[----:B------:R-:W1:Y:S01]  /*0360*/  SHFL.BFLY PT, R12, R15, 0x4, 0x1f ;  /* 0x0c801f000f0c7f89 */ /* 0x000e6200000e0000 */
[----:B--2---:R-:W-:-:S05]  /*0370*/  FADD R6, R13, R6 ;  /* 0x000000060d067221 */ /* 0x004fca0000000000 */
[----:B------:R-:W2:Y:S01]  /*0380*/  SHFL.BFLY PT, R7, R6, 0x4, 0x1f ;  /* 0x0c801f0006077f89 */ /* 0x000ea200000e0000 */
[----:B-1----:R-:W-:-:S05]  /*0390*/  FADD R16, R15, R12 ;  /* 0x0000000c0f107221 */ /* 0x002fca0000000000 */
[----:B------:R-:W1:Y:S01]  /*03a0*/  SHFL.BFLY PT, R17, R16, 0x2, 0x1f ;  /* 0x0c401f0010117f89 */ /* 0x000e6200000e0000 */
[----:B--2---:R-:W-:-:S05]  /*03b0*/  FADD R7, R6, R7 ;  /* 0x0000000706077221 */ /* 0x004fca0000000000 */
[----:B------:R-:W2:Y:S01]  /*03c0*/  SHFL.BFLY PT, R12, R7, 0x2, 0x1f ;  /* 0x0c401f00070c7f89 */ /* 0x000ea200000e0000 */
[----:B-1----:R-:W-:-:S05]  /*03d0*/  FADD R20, R16, R17 ;  /* 0x0000001110147221 */ /* 0x002fca0000000000 */
[----:B------:R-:W1:Y:S01]  /*03e0*/  SHFL.BFLY PT, R17, R20, 0x1, 0x1f ;  /* 0x0c201f0014117f89 */ /* 0x000e6200000e0000 */
[----:B--2---:R-:W-:Y:S01]  /*03f0*/  FADD R19, R7, R12 ;  /* 0x0000000c07137221 */ /* 0x004fe20000000000 */
[----:B------:R-:W-:Y:S01]  /*0400*/  LOP3.LUT P0, RZ, R18, 0x30, RZ, 0xc0, !PT ;  /* 0x0000003012ff7812 */ /* 0x000fe2000780c0ff */
[----:B------:R-:W2:Y:S03]  /*0410*/  LDC.64 R12, c[0x0][0x220] ;  /* 0x00008800ff0c7b82 */ /* 0x000ea60000000a00 */
[----:B------:R-:W3:Y:S01]  /*0420*/  SHFL.BFLY PT, R14, R19, 0x1, 0x1f ;  /* 0x0c201f00130e7f89 */ /* 0x000ee200000e0000 */
[----:B-1----:R-:W-:-:S04]  /*0430*/  FADD R17, R20, R17 ;  /* 0x0000001114117221 */ /* 0x002fc80000000000 */
[----:B------:R-:W-:-:S05]  /*0440*/  FADD R17, R17, 9.9999999747524270788e-07 ;  /* 0x358637bd11117421 */ /* 0x000fca0000000000 */
[C---:B------:R-:W-:Y:S01]  /*0450*/  FSETP.GEU.AND P2, PT, |R17|.reuse, 1.175494350822287508e-38, PT ;  /* 0x008000001100780b */ /* 0x040fe20003f4e200 */
[C---:B------:R-:W-:Y:S01]  /*0460*/  FMUL R6, R17.reuse, 0.25 ;  /* 0x3e80000011067820 */ /* 0x040fe20000400000 */
[----:B------:R-:W-:Y:S02]  /*0470*/  FSETP.GT.AND P3, PT, |R17|, 8.50705917302346158658e+37, PT ;  /* 0x7e8000001100780b */ /* 0x000fe40003f64200 */
[----:B------:R-:W-:Y:S02]  /*0480*/  ISETP.LT.AND P0, PT, R0, 0x10, !P0 ;  /* 0x000000100000780c */ /* 0x000fe40004701270 */
[----:B------:R-:W-:Y:S01]  /*0490*/  FSEL R16, R6, R17, P3 ;  /* 0x0000001106107208 */ /* 0x000fe20001800000 */
[----:B---3--:R-:W-:Y:S01]  /*04a0*/  FADD R21, R19, R14 ;  /* 0x0000000e13157221 */ /* 0x008fe20000000000 */
[----:B------:R-:W-:Y:S01]  /*04b0*/  SEL R11, R11, RZ, !P1 ;  /* 0x000000ff0b0b7207 */ /* 0x000fe20004800000 */
[----:B------:R-:W1:Y:S01]  /*04c0*/  LDC.64 R14, c[0x0][0x238] ;  /* 0x00008e00ff0e7b82 */ /* 0x000e620000000a00 */
[----:B------:R-:W-:-:S03]  /*04d0*/  SEL R19, R9, RZ, !P1 ;  /* 0x000000ff09137207 */ /* 0x000fc60004800000 */
[----:B------:R-:W-:Y:S01]  /*04e0*/  @!P2 FMUL R16, R16, 16777216 ;  /* 0x4b8000001010a820 */ /* 0x000fe20000400000 */
[----:B------:R-:W-:Y:S01]  /*04f0*/  FADD R11, R11, R10 ;  /* 0x0000000a0b0b7221 */ /* 0x000fe20000000000 */
[----:B------:R-:W-:Y:S02]  /*0500*/  FADD R19, R19, R8 ;  /* 0x0000000813137221 */ /* 0x000fe40000000000 */
[----:B------:R-:W3:Y:S02]  /*0510*/  LDC.64 R6, c[0x0][0x240] ;  /* 0x00009000ff067b82 */ /* 0x000ee40000000a00 */
[----:B------:R-:W4:Y:S01]  /*0520*/  MUFU.RCP R16, R16 ;  /* 0x0000001000107308 */ /* 0x000f220000001000 */
[----:B------:R0:W-:Y:S01]  /*0530*/  @P0 STG.E desc[UR4][R4.64], R11 ;  /* 0x0000000b04000986 */ /* 0x0001e2000c101904 */
[----:B------:R-:W-:-:S03]  /*0540*/  @P3 FMUL R21, R21, 0.25 ;  /* 0x3e80000015153820 */ /* 0x000fc60000400000 */
[----:B------:R0:W-:Y:S01]  /*0550*/  @P0 STG.E desc[UR4][R2.64], R19 ;  /* 0x0000001302000986 */ /* 0x0001e2000c101904 */
[----:B------:R-:W-:Y:S01]  /*0560*/  @!P2 FMUL R21, R21, 16777216 ;  /* 0x4b8000001515a820 */ /* 0x000fe20000400000 */
[----:B------:R-:W-:Y:S01]  /*0570*/  BAR.SYNC.DEFER_BLOCKING 0x0 ;  /* 0x0000000000007b1d */ /* 0x000fe20000010000 */
[----:B------:R-:W-:-:S04]  /*0580*/  LOP3.LUT P4, RZ, R18, 0x3f, RZ, 0xc0, !PT ;  /* 0x0000003f12ff7812 */ /* 0x000fc8000788c0ff */
[----:B------:R-:W-:Y:S01]  /*0590*/  ISETP.LT.AND P1, PT, R0, 0x10, !P4 ;  /* 0x000000100000780c */ /* 0x000fe20006721270 */
[----:B----4-:R-:W-:-:S04]  /*05a0*/  FMUL R21, R16, R21 ;  /* 0x0000001510157220 */ /* 0x010fc80000400000 */
[----:B------:R-:W-:Y:S01]  /*05b0*/  FMUL R9, R21, 0.25 ;  /* 0x3e80000015097820 */ /* 0x000fe20000400000 */
[----:B--2---:R-:W-:-:S04]  /*05c0*/  IMAD.WIDE R12, R0, 0x4, R12 ;  /* 0x00000004000c7825 */ /* 0x004fc800078e020c */
[----:B------:R-:W-:Y:S01]  /*05d0*/  FSEL R9, R9, R21, P3 ;  /* 0x0000001509097208 */ /* 0x000fe20001800000 */
[----:B-1----:R-:W-:-:S04]  /*05e0*/  IMAD.WIDE R14, R0, 0x4, R14 ;  /* 0x00000004000e7825 */ /* 0x002fc800078e020e */
[----:B------:R-:W-:Y:S01]  /*05f0*/  @!P2 FMUL R9, R9, 16777216 ;  /* 0x4b8000000909a820 */ /* 0x000fe20000400000 */
[----:B------:R0:W-:Y:S01]  /*0600*/  @P1 STG.E desc[UR4][R12.64], R17 ;  /* 0x000000110c001986 */ /* 0x0001e2000c101904 */
[----:B---3--:R-:W-:-:S03]  /*0610*/  IMAD.WIDE R6, R0, 0x4, R6 ;  /* 0x0000000400067825 */ /* 0x008fc600078e0206 */
[----:B------:R0:W-:Y:S01]  /*0620*/  @P1 STG.E desc[UR4][R14.64], R21 ;  /* 0x000000150e001986 */ /* 0x0001e2000c101904 */
[----:B------:R-:W-:Y:S01]  /*0630*/  FMUL R9, R16, R9 ;  /* 0x0000000910097220 */ /* 0x000fe20000400000 */
[----:B------:R-:W-:Y:S06]  /*0640*/  @!P1 EXIT ;  /* 0x000000000000994d */ /* 0x000fec0003800000 */
[----:B------:R-:W-:Y:S01]  /*0650*/  STG.E desc[UR4][R6.64], R9 ;  /* 0x0000000906007986 */ /* 0x000fe2000c101904 */
[----:B------:R-:W-:Y:S05]  /*0660*/  EXIT ;  /* 0x000000000000794d */ /* 0x000fea0003800000 */
.L_x_0:
[----:B------:R-:W-:-:S00]  /*0670*/  BRA `(.L_x_0) ;  /* 0xfffffffc00fc7947 */ /* 0x000fc0000383ffff */
[----:B------:R-:W-:-:S00]  /*0680*/  NOP ;  /* 0x0000000000007918 */ /* 0x000fc00000000000 */
[----:B------:R-:W-:-:S00]  /*0690*/  NOP ;  /* 0x0000000000007918 */ /* 0x000fc00000000000 */
[----:B------:R-:W-:-:S00]  /*06a0*/  NOP ;  /* 0x0000000000007918 */ /* 0x000fc00000000000 */
[----:B------:R-:W-:-:S00]  /*06b0*/  NOP ;  /* 0x0000000000007918 */ /* 0x000fc00000000000 */
[----:B------:R-:W-:-:S00]  /*06c0*/  NOP ;  /* 0x0000000000007918 */ /* 0x000fc00000000000 */
[----:B------:R-:W-:-:S00]  /*06d0*/  NOP ;  /* 0x0000000000007918 */ /* 0x000fc00000000000 */
[----:B------:R-:W-:-:S00]  /*06e0*/  NOP ;  /* 0x0000000000007918 */ /* 0x000fc00000000000 */
[----:B------:R-:W-:-:S00]  /*06f0*/  NOP ;  /* 0x0000000000007918 */ /* 0x000fc00000000000 */
.L_x_1:


//--------------------- .nv.constant0.triton_per_fused_add_convolution_div_mul_sigmoid_sum_2 --------------------------
	.section	.nv.constant0.triton_per_fused_add_convolution_div_mul_sigmoid_sum_2,"a",@progbits
	.sectionflags	@""
	.align	4
.nv.constant0.triton_per_fused_add_convolution_div_mul_sigmoid_sum_2:
	.zero		592
